	.headerflags	@"EF_CUDA_TEXMODE_UNIFIED EF_CUDA_64BIT_ADDRESS EF_CUDA_ACCELERATORS EF_CUDA_SM90 EF_CUDA_VIRTUAL_SM(EF_CUDA_SM90)"
	.elftype	@"ET_EXEC"


//--------------------- .nv.info                  --------------------------
	.section	.nv.info,"",@"SHT_CUDA_INFO"
	.align	4


	//----- nvinfo : EIATTR_REGCOUNT
	.align		4
        /*0000*/ 	.byte	0x04, 0x2f
        /*0002*/ 	.short	(.L_1 - .L_0)
	.align		4
.L_0:
        /*0004*/ 	.word	index@(triton_poi_fused_convolution_0)
        /*0008*/ 	.word	0x0000000c


	//----- nvinfo : EIATTR_MIN_STACK_SIZE
	.align		4
.L_1:
        /*000c*/ 	.byte	0x04, 0x12
        /*000e*/ 	.short	(.L_3 - .L_2)
	.align		4
.L_2:
        /*0010*/ 	.word	index@(triton_poi_fused_convolution_0)
        /*0014*/ 	.word	0x00000000


	//----- nvinfo : EIATTR_FRAME_SIZE
	.align		4
.L_3:
        /*0018*/ 	.byte	0x04, 0x11
        /*001a*/ 	.short	(.L_5 - .L_4)
	.align		4
.L_4:
        /*001c*/ 	.word	index@(triton_poi_fused_convolution_0)
        /*0020*/ 	.word	0x00000000


	//----- nvinfo : EIATTR_MIN_STACK_SIZE
	.align		4
.L_5:
        /*0024*/ 	.byte	0x04, 0x12
        /*0026*/ 	.short	(.L_7 - .L_6)
	.align		4
.L_6:
        /*0028*/ 	.word	index@(triton_poi_fused_convolution_0)
        /*002c*/ 	.word	0x00000000
.L_7:


//--------------------- .nv.info.triton_poi_fused_convolution_0 --------------------------
	.section	.nv.info.triton_poi_fused_convolution_0,"",@"SHT_CUDA_INFO"
	.sectionflags	@""
	.align	4


	//----- nvinfo : EIATTR_CUDA_API_VERSION
	.align		4
        /*0000*/ 	.byte	0x04, 0x37
        /*0002*/ 	.short	(.L_9 - .L_8)
.L_8:
        /*0004*/ 	.word	0x0000007c


	//----- nvinfo : EIATTR_KPARAM_INFO
	.align		4
.L_9:
        /*0008*/ 	.byte	0x04, 0x17
        /*000a*/ 	.short	(.L_11 - .L_10)
.L_10:
        /*000c*/ 	.word	0x00000000
        /*0010*/ 	.short	0x0002
        /*0012*/ 	.short	0x0010
        /*0014*/ 	.byte	0x00, 0xf0, 0x11, 0x00


	//----- nvinfo : EIATTR_KPARAM_INFO
	.align		4
.L_11:
        /*0018*/ 	.byte	0x04, 0x17
        /*001a*/ 	.short	(.L_13 - .L_12)
.L_12:
        /*001c*/ 	.word	0x00000000
        /*0020*/ 	.short	0x0001
        /*0022*/ 	.short	0x0008
        /*0024*/ 	.byte	0x00, 0xf4, 0x21, 0x00


	//----- nvinfo : EIATTR_KPARAM_INFO
	.align		4
.L_13:
        /*0028*/ 	.byte	0x04, 0x17
        /*002a*/ 	.short	(.L_15 - .L_14)
.L_14:
        /*002c*/ 	.word	0x00000000
        /*0030*/ 	.short	0x0000
        /*0032*/ 	.short	0x0000
        /*0034*/ 	.byte	0x00, 0xf4, 0x21, 0x00


	//----- nvinfo : EIATTR_SPARSE_MMA_MASK
	.align		4
.L_15:
        /*0038*/ 	.byte	0x03, 0x50
        /*003a*/ 	.short	0x0000


	//----- nvinfo : EIATTR_MAXREG_COUNT
	.align		4
        /*003c*/ 	.byte	0x03, 0x1b
        /*003e*/ 	.short	0x00ff


	//----- nvinfo : EIATTR_EXIT_INSTR_OFFSETS
	.align		4
        /*0040*/ 	.byte	0x04, 0x1c
        /*0042*/ 	.short	(.L_17 - .L_16)


	//   ....[0]....
.L_16:
        /*0044*/ 	.word	0x00000160


	//   ....[1]....
        /*0048*/ 	.word	0x00000180


	//----- nvinfo : EIATTR_REQNTID
	.align		4
.L_17:
        /*004c*/ 	.byte	0x04, 0x10
        /*004e*/ 	.short	(.L_19 - .L_18)
.L_18:
        /*0050*/ 	.word	0x00000080
        /*0054*/ 	.word	0x00000001
        /*0058*/ 	.word	0x00000001


	//----- nvinfo : EIATTR_CBANK_PARAM_SIZE
	.align		4
.L_19:
        /*005c*/ 	.byte	0x03, 0x19
        /*005e*/ 	.short	0x0014


	//----- nvinfo : EIATTR_PARAM_CBANK
	.align		4
        /*0060*/ 	.byte	0x04, 0x0a
        /*0062*/ 	.short	(.L_21 - .L_20)
	.align		4
.L_20:
        /*0064*/ 	.word	index@(.nv.constant0.triton_poi_fused_convolution_0)
        /*0068*/ 	.short	0x0210
        /*006a*/ 	.short	0x0014


	//----- nvinfo : EIATTR_SW_WAR
	.align		4
.L_21:
        /*006c*/ 	.byte	0x04, 0x36
        /*006e*/ 	.short	(.L_23 - .L_22)
.L_22:
        /*0070*/ 	.word	0x00000008
.L_23:


//--------------------- .nv.callgraph             --------------------------
	.section	.nv.callgraph,"",@"SHT_CUDA_CALLGRAPH"
	.align	4
	.sectionentsize	8
	.align		4
        /*0000*/ 	.word	0x00000000
	.align		4
        /*0004*/ 	.word	0xffffffff
	.align		4
        /*0008*/ 	.word	0x00000000
	.align		4
        /*000c*/ 	.word	0xfffffffe
	.align		4
        /*0010*/ 	.word	0x00000000
	.align		4
        /*0014*/ 	.word	0xfffffffd
	.align		4
        /*0018*/ 	.word	0x00000000
	.align		4
        /*001c*/ 	.word	0xfffffffc


//--------------------- .text.triton_poi_fused_convolution_0 --------------------------
	.section	.text.triton_poi_fused_convolution_0,"ax",@progbits
	.align	128
        .global         triton_poi_fused_convolution_0
        .type           triton_poi_fused_convolution_0,@function
        .size           triton_poi_fused_convolution_0,(.L_x_1 - triton_poi_fused_convolution_0)
        .other          triton_poi_fused_convolution_0,@"STO_CUDA_ENTRY STV_DEFAULT"
triton_poi_fused_convolution_0:
.text.triton_poi_fused_convolution_0:
[----:B------:R-:W0:Y:S02]  /*0000*/  LDC R1, c[0x0][0x28] ;  /* 0x00000a00ff017b82 */ /* 0x000e240000000800 */
[----:B------:R-:W1:Y:S01]  /*0010*/  S2R R0, SR_TID.X ;  /* 0x0000000000007919 */ /* 0x000e620000002100 */
[----:B------:R-:W2:Y:S01]  /*0020*/  LDC.64 R2, c[0x0][0x210] ;  /* 0x00008400ff027b82 */ /* 0x000ea20000000a00 */
[----:B------:R-:W-:Y:S01]  /*0030*/  ULDC.64 UR4, c[0x0][0x208] ;  /* 0x0000820000047ab9 */ /* 0x000fe20000000a00 */
[----:B------:R-:W3:Y:S06]  /*0040*/  S2R R7, SR_CTAID.X ;  /* 0x0000000000077919 */ /* 0x000eec0000002500 */
[----:B------:R-:W4:Y:S01]  /*0050*/  LDC.64 R4, c[0x0][0x218] ;  /* 0x00008600ff047b82 */ /* 0x000f220000000a00 */
[----:B-1----:R-:W-:-:S05]  /*0060*/  LOP3.LUT R0, R0, 0x7f, RZ, 0xc0, !PT ;  /* 0x0000007f00007812 */ /* 0x002fca00078ec0ff */
[----:B---3--:R-:W-:-:S04]  /*0070*/  IMAD R7, R7, 0x80, R0 ;  /* 0x0000008007077824 */ /* 0x008fc800078e0200 */
[C---:B------:R-:W-:Y:S01]  /*0080*/  IMAD.HI R0, R7.reuse, 0x51eb851f, RZ ;  /* 0x51eb851f07007827 */ /* 0x040fe200078e02ff */
[----:B------:R-:W-:-:S03]  /*0090*/  ISETP.GE.AND P0, PT, R7, 0x190, PT ;  /* 0x000001900700780c */ /* 0x000fc60003f06270 */
[----:B--2---:R-:W-:Y:S01]  /*00a0*/  IMAD.WIDE R2, R7, 0x4, R2 ;  /* 0x0000000407027825 */ /* 0x004fe200078e0202 */
[----:B------:R-:W-:-:S03]  /*00b0*/  SHF.R.U32.HI R9, RZ, 0x1f, R0 ;  /* 0x0000001fff097819 */ /* 0x000fc60000011600 */
[----:B------:R-:W-:Y:S01]  /*00c0*/  IMAD.MOV.U32 R7, RZ, RZ, RZ ;  /* 0x000000ffff077224 */ /* 0x000fe200078e00ff */
[----:B------:R-:W-:-:S04]  /*00d0*/  LEA.HI.SX32 R9, R0, R9, 0x1d ;  /* 0x0000000900097211 */ /* 0x000fc800078feaff */
[----:B------:R-:W-:-:S04]  /*00e0*/  LEA.HI R0, R9, R9, RZ, 0x2 ;  /* 0x0000000909007211 */ /* 0x000fc800078f10ff */
[----:B------:R-:W-:-:S05]  /*00f0*/  LOP3.LUT R0, R0, 0xfffffffc, RZ, 0xc0, !PT ;  /* 0xfffffffc00007812 */ /* 0x000fca00078ec0ff */
[----:B------:R-:W-:Y:S01]  /*0100*/  IMAD.IADD R9, R9, 0x1, -R0 ;  /* 0x0000000109097824 */ /* 0x000fe200078e0a00 */
[----:B------:R-:W-:-:S03]  /*0110*/  HFMA2.MMA R0, -RZ, RZ, 0, 0 ;  /* 0x00000000ff007435 */ /* 0x000fc600000001ff */
[----:B----4-:R-:W-:-:S05]  /*0120*/  IMAD.WIDE R4, R9, 0x4, R4 ;  /* 0x0000000409047825 */ /* 0x010fca00078e0204 */
[----:B------:R-:W2:Y:S04]  /*0130*/  @!P0 LDG.E.EL R7, desc[UR4][R4.64] ;  /* 0x0000000404078981 */ /* 0x000ea8000c2e1900 */
[----:B------:R-:W2:Y:S02]  /*0140*/  @!P0 LDG.E R0, desc[UR4][R2.64] ;  /* 0x0000000402008981 */ /* 0x000ea4000c1e1900 */
[----:B--2---:R-:W-:Y:S01]  /*0150*/  FADD R7, R7, R0 ;  /* 0x0000000007077221 */ /* 0x004fe20000000000 */
[----:B------:R-:W-:Y:S06]  /*0160*/  @P0 EXIT ;  /* 0x000000000000094d */ /* 0x000fec0003800000 */
[----:B------:R-:W-:Y:S01]  /*0170*/  STG.E desc[UR4][R2.64], R7 ;  /* 0x0000000702007986 */ /* 0x000fe2000c101904 */
[----:B------:R-:W-:Y:S05]  /*0180*/  EXIT ;  /* 0x000000000000794d */ /* 0x000fea0003800000 */
.L_x_0:
[----:B------:R-:W-:-:S00]  /*0190*/  BRA `(.L_x_0) ;  /* 0xfffffffc00fc7947 */ /* 0x000fc0000383ffff */
[----:B------:R-:W-:-:S00]  /*01a0*/  NOP ;  /* 0x0000000000007918 */ /* 0x000fc00000000000 */
        /* <DEDUP_REMOVED lines=13> */
.L_x_1:


//--------------------- .nv.constant0.triton_poi_fused_convolution_0 --------------------------
	.section	.nv.constant0.triton_poi_fused_convolution_0,"a",@progbits
	.sectionflags	@""
	.align	4
.nv.constant0.triton_poi_fused_convolution_0:
	.zero		548
